	.headerflags	@"EF_CUDA_TEXMODE_UNIFIED EF_CUDA_64BIT_ADDRESS EF_CUDA_ACCELERATORS EF_CUDA_SM90 EF_CUDA_VIRTUAL_SM(EF_CUDA_SM90)"
	.elftype	@"ET_EXEC"


//--------------------- .nv.info                  --------------------------
	.section	.nv.info,"",@"SHT_CUDA_INFO"
	.align	4


	//----- nvinfo : EIATTR_REGCOUNT
	.align		4
        /*0000*/ 	.byte	0x04, 0x2f
        /*0002*/ 	.short	(.L_1 - .L_0)
	.align		4
.L_0:
        /*0004*/ 	.word	index@(triton_poi_fused_convolution_relu_1)
        /*0008*/ 	.word	0x0000000c


	//----- nvinfo : EIATTR_MIN_STACK_SIZE
	.align		4
.L_1:
        /*000c*/ 	.byte	0x04, 0x12
        /*000e*/ 	.short	(.L_3 - .L_2)
	.align		4
.L_2:
        /*0010*/ 	.word	index@(triton_poi_fused_convolution_relu_1)
        /*0014*/ 	.word	0x00000000


	//----- nvinfo : EIATTR_FRAME_SIZE
	.align		4
.L_3:
        /*0018*/ 	.byte	0x04, 0x11
        /*001a*/ 	.short	(.L_5 - .L_4)
	.align		4
.L_4:
        /*001c*/ 	.word	index@(triton_poi_fused_convolution_relu_1)
        /*0020*/ 	.word	0x00000000


	//----- nvinfo : EIATTR_MIN_STACK_SIZE
	.align		4
.L_5:
        /*0024*/ 	.byte	0x04, 0x12
        /*0026*/ 	.short	(.L_7 - .L_6)
	.align		4
.L_6:
        /*0028*/ 	.word	index@(triton_poi_fused_convolution_relu_1)
        /*002c*/ 	.word	0x00000000
.L_7:


//--------------------- .nv.info.triton_poi_fused_convolution_relu_1 --------------------------
	.section	.nv.info.triton_poi_fused_convolution_relu_1,"",@"SHT_CUDA_INFO"
	.sectionflags	@""
	.align	4


	//----- nvinfo : EIATTR_CUDA_API_VERSION
	.align		4
        /*0000*/ 	.byte	0x04, 0x37
        /*0002*/ 	.short	(.L_9 - .L_8)
.L_8:
        /*0004*/ 	.word	0x0000007c


	//----- nvinfo : EIATTR_KPARAM_INFO
	.align		4
.L_9:
        /*0008*/ 	.byte	0x04, 0x17
        /*000a*/ 	.short	(.L_11 - .L_10)
.L_10:
        /*000c*/ 	.word	0x00000000
        /*0010*/ 	.short	0x0002
        /*0012*/ 	.short	0x0010
        /*0014*/ 	.byte	0x00, 0xf0, 0x11, 0x00


	//----- nvinfo : EIATTR_KPARAM_INFO
	.align		4
.L_11:
        /*0018*/ 	.byte	0x04, 0x17
        /*001a*/ 	.short	(.L_13 - .L_12)
.L_12:
        /*001c*/ 	.word	0x00000000
        /*0020*/ 	.short	0x0001
        /*0022*/ 	.short	0x0008
        /*0024*/ 	.byte	0x00, 0xf4, 0x21, 0x00


	//----- nvinfo : EIATTR_KPARAM_INFO
	.align		4
.L_13:
        /*0028*/ 	.byte	0x04, 0x17
        /*002a*/ 	.short	(.L_15 - .L_14)
.L_14:
        /*002c*/ 	.word	0x00000000
        /*0030*/ 	.short	0x0000
        /*0032*/ 	.short	0x0000
        /*0034*/ 	.byte	0x00, 0xf4, 0x21, 0x00


	//----- nvinfo : EIATTR_SPARSE_MMA_MASK
	.align		4
.L_15:
        /*0038*/ 	.byte	0x03, 0x50
        /*003a*/ 	.short	0x0000


	//----- nvinfo : EIATTR_MAXREG_COUNT
	.align		4
        /*003c*/ 	.byte	0x03, 0x1b
        /*003e*/ 	.short	0x00ff


	//----- nvinfo : EIATTR_EXIT_INSTR_OFFSETS
	.align		4
        /*0040*/ 	.byte	0x04, 0x1c
        /*0042*/ 	.short	(.L_17 - .L_16)


	//   ....[0]....
.L_16:
        /*0044*/ 	.word	0x000001b0


	//   ....[1]....
        /*0048*/ 	.word	0x000001d0


	//----- nvinfo : EIATTR_REQNTID
	.align		4
.L_17:
        /*004c*/ 	.byte	0x04, 0x10
        /*004e*/ 	.short	(.L_19 - .L_18)
.L_18:
        /*0050*/ 	.word	0x00000080
        /*0054*/ 	.word	0x00000001
        /*0058*/ 	.word	0x00000001


	//----- nvinfo : EIATTR_CBANK_PARAM_SIZE
	.align		4
.L_19:
        /*005c*/ 	.byte	0x03, 0x19
        /*005e*/ 	.short	0x0014


	//----- nvinfo : EIATTR_PARAM_CBANK
	.align		4
        /*0060*/ 	.byte	0x04, 0x0a
        /*0062*/ 	.short	(.L_21 - .L_20)
	.align		4
.L_20:
        /*0064*/ 	.word	index@(.nv.constant0.triton_poi_fused_convolution_relu_1)
        /*0068*/ 	.short	0x0210
        /*006a*/ 	.short	0x0014


	//----- nvinfo : EIATTR_SW_WAR
	.align		4
.L_21:
        /*006c*/ 	.byte	0x04, 0x36
        /*006e*/ 	.short	(.L_23 - .L_22)
.L_22:
        /*0070*/ 	.word	0x00000008
.L_23:


//--------------------- .nv.callgraph             --------------------------
	.section	.nv.callgraph,"",@"SHT_CUDA_CALLGRAPH"
	.align	4
	.sectionentsize	8
	.align		4
        /*0000*/ 	.word	0x00000000
	.align		4
        /*0004*/ 	.word	0xffffffff
	.align		4
        /*0008*/ 	.word	0x00000000
	.align		4
        /*000c*/ 	.word	0xfffffffe
	.align		4
        /*0010*/ 	.word	0x00000000
	.align		4
        /*0014*/ 	.word	0xfffffffd
	.align		4
        /*0018*/ 	.word	0x00000000
	.align		4
        /*001c*/ 	.word	0xfffffffc


//--------------------- .text.triton_poi_fused_convolution_relu_1 --------------------------
	.section	.text.triton_poi_fused_convolution_relu_1,"ax",@progbits
	.align	128
        .global         triton_poi_fused_convolution_relu_1
        .type           triton_poi_fused_convolution_relu_1,@function
        .size           triton_poi_fused_convolution_relu_1,(.L_x_1 - triton_poi_fused_convolution_relu_1)
        .other          triton_poi_fused_convolution_relu_1,@"STO_CUDA_ENTRY STV_DEFAULT"
triton_poi_fused_convolution_relu_1:
.text.triton_poi_fused_convolution_relu_1:
[----:B------:R-:W0:Y:S02]  /*0000*/  LDC R1, c[0x0][0x28] ;  /* 0x00000a00ff017b82 */ /* 0x000e240000000800 */
[----:B------:R-:W1:Y:S01]  /*0010*/  S2R R0, SR_TID.X ;  /* 0x0000000000007919 */ /* 0x000e620000002100 */
[----:B------:R-:W2:Y:S01]  /*0020*/  LDC.64 R2, c[0x0][0x210] ;  /* 0x00008400ff027b82 */ /* 0x000ea20000000a00 */
[----:B------:R-:W-:Y:S01]  /*0030*/  ULDC.64 UR4, c[0x0][0x208] ;  /* 0x0000820000047ab9 */ /* 0x000fe20000000a00 */
[----:B------:R-:W3:Y:S06]  /*0040*/  S2R R7, SR_CTAID.X ;  /* 0x0000000000077919 */ /* 0x000eec0000002500 */
[----:B------:R-:W4:Y:S01]  /*0050*/  LDC.64 R4, c[0x0][0x218] ;  /* 0x00008600ff047b82 */ /* 0x000f220000000a00 */
[----:B-1----:R-:W-:Y:S01]  /*0060*/  IMAD.SHL.U32 R0, R0, 0x2, RZ ;  /* 0x0000000200007824 */ /* 0x002fe200078e00ff */
[----:B---3--:R-:W-:-:S04]  /*0070*/  SHF.R.S32.HI R6, RZ, 0x17, R7 ;  /* 0x00000017ff067819 */ /* 0x008fc80000011407 */
[----:B------:R-:W-:-:S05]  /*0080*/  LOP3.LUT R0, R0, 0xfe, RZ, 0xc0, !PT ;  /* 0x000000fe00007812 */ /* 0x000fca00078ec0ff */
[----:B------:R-:W-:Y:S01]  /*0090*/  IMAD R7, R7, 0x100, R0 ;  /* 0x0000010007077824 */ /* 0x000fe200078e0200 */
[----:B------:R-:W-:-:S03]  /*00a0*/  SGXT R0, R6, 0x1 ;  /* 0x000000010600781a */ /* 0x000fc60000000200 */
[C---:B--2---:R-:W-:Y:S01]  /*00b0*/  IMAD.WIDE R2, R7.reuse, 0x4, R2 ;  /* 0x0000000407027825 */ /* 0x044fe200078e0202 */
[----:B------:R-:W-:Y:S02]  /*00c0*/  LEA.HI R0, R0, R7, RZ, 0x6 ;  /* 0x0000000700007211 */ /* 0x000fe400078f30ff */
[----:B------:R-:W-:Y:S02]  /*00d0*/  ISETP.GE.AND P2, PT, R7, 0x100, PT ;  /* 0x000001000700780c */ /* 0x000fe40003f46270 */
[----:B------:R-:W-:-:S05]  /*00e0*/  LOP3.LUT R0, R0, 0xffffffc0, RZ, 0xc0, !PT ;  /* 0xffffffc000007812 */ /* 0x000fca00078ec0ff */
[----:B------:R-:W-:Y:S01]  /*00f0*/  IMAD.IADD R9, R7, 0x1, -R0 ;  /* 0x0000000107097824 */ /* 0x000fe200078e0a00 */
[----:B------:R-:W-:-:S03]  /*0100*/  CS2R R6, SRZ ;  /* 0x0000000000067805 */ /* 0x000fc6000001ff00 */
[----:B----4-:R-:W-:Y:S01]  /*0110*/  IMAD.WIDE R4, R9, 0x4, R4 ;  /* 0x0000000409047825 */ /* 0x010fe200078e0204 */
[----:B------:R-:W-:Y:S02]  /*0120*/  CS2R R8, SRZ ;  /* 0x0000000000087805 */ /* 0x000fe4000001ff00 */
[----:B------:R-:W2:Y:S04]  /*0130*/  @!P2 LDG.E.64 R6, desc[UR4][R2.64] ;  /* 0x000000040206a981 */ /* 0x000ea8000c1e1b00 */
[----:B------:R-:W2:Y:S02]  /*0140*/  @!P2 LDG.E.EL.64 R8, desc[UR4][R4.64] ;  /* 0x000000040408a981 */ /* 0x000ea4000c2e1b00 */
[----:B--2---:R-:W-:Y:S01]  /*0150*/  FSETP.GEU.AND P0, PT, R6, -R8, PT ;  /* 0x800000080600720b */ /* 0x004fe20003f0e000 */
[----:B------:R-:W-:Y:S01]  /*0160*/  FADD R6, R8, R6 ;  /* 0x0000000608067221 */ /* 0x000fe20000000000 */
[----:B------:R-:W-:Y:S01]  /*0170*/  FADD R0, R9, R7 ;  /* 0x0000000709007221 */ /* 0x000fe20000000000 */
[----:B------:R-:W-:-:S03]  /*0180*/  FSETP.GEU.AND P1, PT, R7, -R9, PT ;  /* 0x800000090700720b */ /* 0x000fc60003f2e000 */
[----:B------:R-:W-:Y:S02]  /*0190*/  FSEL R6, R6, RZ, P0 ;  /* 0x000000ff06067208 */ /* 0x000fe40000000000 */
[----:B------:R-:W-:Y:S01]  /*01a0*/  FSEL R7, R0, RZ, P1 ;  /* 0x000000ff00077208 */ /* 0x000fe20000800000 */
[----:B------:R-:W-:Y:S07]  /*01b0*/  @P2 EXIT ;  /* 0x000000000000294d */ /* 0x000fee0003800000 */
[----:B------:R-:W-:Y:S01]  /*01c0*/  STG.E.64 desc[UR4][R2.64], R6 ;  /* 0x0000000602007986 */ /* 0x000fe2000c101b04 */
[----:B------:R-:W-:Y:S05]  /*01d0*/  EXIT ;  /* 0x000000000000794d */ /* 0x000fea0003800000 */
.L_x_0:
[----:B------:R-:W-:-:S00]  /*01e0*/  BRA `(.L_x_0) ;  /* 0xfffffffc00fc7947 */ /* 0x000fc0000383ffff */
[----:B------:R-:W-:-:S00]  /*01f0*/  NOP ;  /* 0x0000000000007918 */ /* 0x000fc00000000000 */
        /* <DEDUP_REMOVED lines=8> */
.L_x_1:


//--------------------- .nv.constant0.triton_poi_fused_convolution_relu_1 --------------------------
	.section	.nv.constant0.triton_poi_fused_convolution_relu_1,"a",@progbits
	.sectionflags	@""
	.align	4
.nv.constant0.triton_poi_fused_convolution_relu_1:
	.zero		548
